//
// Generated by NVIDIA NVVM Compiler
//
// Compiler Build ID: CL-36424714
// Cuda compilation tools, release 13.0, V13.0.88
// Based on NVVM 20.0.0
//

.version 9.0
.target sm_100
.address_size 64

	// .globl	_Z16histogram_kernelPjS_jj
.extern .shared .align 16 .b8 sharedBins[];

.visible .entry _Z16histogram_kernelPjS_jj(
	.param .u64 .ptr .align 1 _Z16histogram_kernelPjS_jj_param_0,
	.param .u64 .ptr .align 1 _Z16histogram_kernelPjS_jj_param_1,
	.param .u32 _Z16histogram_kernelPjS_jj_param_2,
	.param .u32 _Z16histogram_kernelPjS_jj_param_3
)
{
	.reg .pred 	%p<7>;
	.reg .b32 	%r<32>;
	.reg .b64 	%rd<9>;

	ld.param.u64 	%rd3, [_Z16histogram_kernelPjS_jj_param_0];
	ld.param.u64 	%rd4, [_Z16histogram_kernelPjS_jj_param_1];
	ld.param.u32 	%r11, [_Z16histogram_kernelPjS_jj_param_2];
	ld.param.u32 	%r12, [_Z16histogram_kernelPjS_jj_param_3];
	mov.u32 	%r31, %tid.x;
	mov.u32 	%r13, %ctaid.x;
	mov.u32 	%r2, %ntid.x;
	mad.lo.s32 	%r30, %r13, %r2, %r31;
	setp.ge.u32 	%p1, %r31, %r12;
	@%p1 bra 	$L__BB0_3;
	mov.u32 	%r15, sharedBins;
	mov.u32 	%r29, %r31;
$L__BB0_2:
	shl.b32 	%r14, %r29, 2;
	add.s32 	%r16, %r15, %r14;
	mov.b32 	%r17, 0;
	st.shared.u32 	[%r16], %r17;
	add.s32 	%r29, %r29, %r2;
	setp.lt.u32 	%p2, %r29, %r12;
	@%p2 bra 	$L__BB0_2;
$L__BB0_3:
	bar.sync 	0;
	setp.ge.u32 	%p3, %r30, %r11;
	@%p3 bra 	$L__BB0_6;
	mov.u32 	%r18, %nctaid.x;
	mul.lo.s32 	%r6, %r2, %r18;
	cvta.to.global.u64 	%rd1, %rd3;
	mov.u32 	%r21, sharedBins;
$L__BB0_5:
	mul.wide.s32 	%rd5, %r30, 4;
	add.s64 	%rd6, %rd1, %rd5;
	ld.global.u32 	%r19, [%rd6];
	shl.b32 	%r20, %r19, 2;
	add.s32 	%r22, %r21, %r20;
	atom.shared.add.u32 	%r23, [%r22], 1;
	add.s32 	%r30, %r30, %r6;
	setp.lt.u32 	%p4, %r30, %r11;
	@%p4 bra 	$L__BB0_5;
$L__BB0_6:
	setp.ge.u32 	%p5, %r31, %r12;
	bar.sync 	0;
	@%p5 bra 	$L__BB0_9;
	cvta.to.global.u64 	%rd2, %rd4;
	mov.u32 	%r25, sharedBins;
$L__BB0_8:
	mul.wide.s32 	%rd7, %r31, 4;
	add.s64 	%rd8, %rd2, %rd7;
	shl.b32 	%r24, %r31, 2;
	add.s32 	%r26, %r25, %r24;
	ld.shared.u32 	%r27, [%r26];
	atom.global.add.u32 	%r28, [%rd8], %r27;
	add.s32 	%r31, %r31, %r2;
	setp.lt.u32 	%p6, %r31, %r12;
	@%p6 bra 	$L__BB0_8;
$L__BB0_9:
	ret;

}
	// .globl	_Z14convert_kernelPjj
.visible .entry _Z14convert_kernelPjj(
	.param .u64 .ptr .align 1 _Z14convert_kernelPjj_param_0,
	.param .u32 _Z14convert_kernelPjj_param_1
)
{
	.reg .pred 	%p<4>;
	.reg .b32 	%r<13>;
	.reg .b64 	%rd<5>;

	ld.param.u64 	%rd3, [_Z14convert_kernelPjj_param_0];
	ld.param.u32 	%r6, [_Z14convert_kernelPjj_param_1];
	mov.u32 	%r7, %tid.x;
	mov.u32 	%r8, %ctaid.x;
	mov.u32 	%r1, %ntid.x;
	mad.lo.s32 	%r12, %r8, %r1, %r7;
	setp.ge.u32 	%p1, %r12, %r6;
	@%p1 bra 	$L__BB1_5;
	mov.u32 	%r9, %nctaid.x;
	mul.lo.s32 	%r3, %r1, %r9;
	cvta.to.global.u64 	%rd1, %rd3;
$L__BB1_2:
	mul.wide.s32 	%rd4, %r12, 4;
	add.s64 	%rd2, %rd1, %rd4;
	ld.global.u32 	%r10, [%rd2];
	setp.lt.u32 	%p2, %r10, 128;
	@%p2 bra 	$L__BB1_4;
	atom.global.exch.b32 	%r11, [%rd2], 127;
$L__BB1_4:
	add.s32 	%r12, %r12, %r3;
	setp.lt.u32 	%p3, %r12, %r6;
	@%p3 bra 	$L__BB1_2;
$L__BB1_5:
	ret;

}


// ===== COMPILED SASS (sm_100) =====

	.target	sm_100

	.elftype	@"ET_EXEC"


//--------------------- .note.nv.tkinfo           --------------------------
	.section	.note.nv.tkinfo,"",@"SHT_NOTE"
	.sectionflags	@"SHF_NOTE_NV_TKINFO"
	.tkinfo
        /*0018*/ 	.word	0x00000002
        /*0030*/ 	.string	""
        /*0030*/ 	.string	"ptxas"
        /*0030*/ 	.string	"Cuda compilation tools, release 13.0, V13.0.88"
        /*0030*/ 	.string	"Build cuda_13.0.r13.0/compiler.36424714_0"
        /*0030*/ 	.string	"-arch sm_100 -m 64 "



//--------------------- .note.nv.cuinfo           --------------------------
	.section	.note.nv.cuinfo,"",@"SHT_NOTE"
	.sectionflags	@"SHF_NOTE_NV_CUINFO"
        /*0018*/ 	.short	0x0002
        /*001a*/ 	.short	0x0064
        /*001c*/ 	.short	0x0082
	.zero		2


//--------------------- .nv.info                  --------------------------
	.section	.nv.info,"",@"SHT_CUDA_INFO"
	.align	4


	//----- nvinfo : EIATTR_REGCOUNT
	.align		4
        /*0000*/ 	.byte	0x04, 0x2f
        /*0002*/ 	.short	(.L_1 - .L_0)
	.align		4
.L_0:
        /*0004*/ 	.word	index@(_Z16histogram_kernelPjS_jj)
        /*0008*/ 	.word	0x0000000e


	//----- nvinfo : EIATTR_FRAME_SIZE
	.align		4
.L_1:
        /*000c*/ 	.byte	0x04, 0x11
        /*000e*/ 	.short	(.L_3 - .L_2)
	.align		4
.L_2:
        /*0010*/ 	.word	index@(_Z16histogram_kernelPjS_jj)
        /*0014*/ 	.word	0x00000000


	//----- nvinfo : EIATTR_REGCOUNT
	.align		4
.L_3:
        /*0018*/ 	.byte	0x04, 0x2f
        /*001a*/ 	.short	(.L_5 - .L_4)
	.align		4
.L_4:
        /*001c*/ 	.word	index@(_Z14convert_kernelPjj)
        /*0020*/ 	.word	0x0000000c


	//----- nvinfo : EIATTR_FRAME_SIZE
	.align		4
.L_5:
        /*0024*/ 	.byte	0x04, 0x11
        /*0026*/ 	.short	(.L_7 - .L_6)
	.align		4
.L_6:
        /*0028*/ 	.word	index@(_Z14convert_kernelPjj)
        /*002c*/ 	.word	0x00000000


	//----- nvinfo : EIATTR_MIN_STACK_SIZE
	.align		4
.L_7:
        /*0030*/ 	.byte	0x04, 0x12
        /*0032*/ 	.short	(.L_9 - .L_8)
	.align		4
.L_8:
        /*0034*/ 	.word	index@(_Z14convert_kernelPjj)
        /*0038*/ 	.word	0x00000000


	//----- nvinfo : EIATTR_MIN_STACK_SIZE
	.align		4
.L_9:
        /*003c*/ 	.byte	0x04, 0x12
        /*003e*/ 	.short	(.L_11 - .L_10)
	.align		4
.L_10:
        /*0040*/ 	.word	index@(_Z16histogram_kernelPjS_jj)
        /*0044*/ 	.word	0x00000000
.L_11:


//--------------------- .nv.compat                --------------------------
	.section	.nv.compat,"",@"SHT_CUDA_COMPAT_INFO"
	.align	4
        /*0000*/ 	.byte	0x02, 0x09, 0x00, 0x00, 0x02, 0x02, 0x01, 0x00, 0x02, 0x05, 0x05, 0x00, 0x03, 0x07, 0x01, 0x01
        /*0010*/ 	.byte	0x02, 0x03, 0x00, 0x00, 0x02, 0x06, 0x01, 0x00, 0x04, 0x0b, 0x08, 0x00, 0x09, 0x00, 0x00, 0x00
        /*0020*/ 	.byte	0x00, 0x00, 0x00, 0x00


//--------------------- .nv.info._Z14convert_kernelPjj --------------------------
	.section	.nv.info._Z14convert_kernelPjj,"",@"SHT_CUDA_INFO"
	.sectionflags	@""
	.align	4


	//----- nvinfo : EIATTR_CUDA_API_VERSION
	.align		4
        /*0000*/ 	.byte	0x04, 0x37
        /*0002*/ 	.short	(.L_13 - .L_12)
.L_12:
        /*0004*/ 	.word	0x00000082


	//----- nvinfo : EIATTR_KPARAM_INFO
	.align		4
.L_13:
        /*0008*/ 	.byte	0x04, 0x17
        /*000a*/ 	.short	(.L_15 - .L_14)
.L_14:
        /*000c*/ 	.word	0x00000000
        /*0010*/ 	.short	0x0001
        /*0012*/ 	.short	0x0008
        /*0014*/ 	.byte	0x00, 0xf0, 0x11, 0x00


	//----- nvinfo : EIATTR_KPARAM_INFO
	.align		4
.L_15:
        /*0018*/ 	.byte	0x04, 0x17
        /*001a*/ 	.short	(.L_17 - .L_16)
.L_16:
        /*001c*/ 	.word	0x00000000
        /*0020*/ 	.short	0x0000
        /*0022*/ 	.short	0x0000
        /*0024*/ 	.byte	0x00, 0xf5, 0x21, 0x00


	//----- nvinfo : EIATTR_SPARSE_MMA_MASK
	.align		4
.L_17:
        /*0028*/ 	.byte	0x03, 0x50
        /*002a*/ 	.short	0x0000


	//----- nvinfo : EIATTR_MAXREG_COUNT
	.align		4
        /*002c*/ 	.byte	0x03, 0x1b
        /*002e*/ 	.short	0x00ff


	//----- nvinfo : EIATTR_MERCURY_ISA_VERSION
	.align		4
        /*0030*/ 	.byte	0x03, 0x5f
        /*0032*/ 	.short	0x0101


	//----- nvinfo : EIATTR_VRC_CTA_INIT_COUNT
	.align		4
        /*0034*/ 	.byte	0x02, 0x4a
	.zero		1
	.zero		1


	//----- nvinfo : EIATTR_EXIT_INSTR_OFFSETS
	.align		4
        /*0038*/ 	.byte	0x04, 0x1c
        /*003a*/ 	.short	(.L_19 - .L_18)


	//   ....[0]....
.L_18:
        /*003c*/ 	.word	0x00000070


	//   ....[1]....
        /*0040*/ 	.word	0x00000180


	//----- nvinfo : EIATTR_CRS_STACK_SIZE
	.align		4
.L_19:
        /*0044*/ 	.byte	0x04, 0x1e
        /*0046*/ 	.short	(.L_21 - .L_20)
.L_20:
        /*0048*/ 	.word	0x00000000


	//----- nvinfo : EIATTR_CBANK_PARAM_SIZE
	.align		4
.L_21:
        /*004c*/ 	.byte	0x03, 0x19
        /*004e*/ 	.short	0x000c


	//----- nvinfo : EIATTR_PARAM_CBANK
	.align		4
        /*0050*/ 	.byte	0x04, 0x0a
        /*0052*/ 	.short	(.L_23 - .L_22)
	.align		4
.L_22:
        /*0054*/ 	.word	index@(.nv.constant0._Z14convert_kernelPjj)
        /*0058*/ 	.short	0x0380
        /*005a*/ 	.short	0x000c


	//----- nvinfo : EIATTR_SW_WAR
	.align		4
.L_23:
        /*005c*/ 	.byte	0x04, 0x36
        /*005e*/ 	.short	(.L_25 - .L_24)
.L_24:
        /*0060*/ 	.word	0x00000008
.L_25:


//--------------------- .nv.info._Z16histogram_kernelPjS_jj --------------------------
	.section	.nv.info._Z16histogram_kernelPjS_jj,"",@"SHT_CUDA_INFO"
	.sectionflags	@""
	.align	4


	//----- nvinfo : EIATTR_CUDA_API_VERSION
	.align		4
        /*0000*/ 	.byte	0x04, 0x37
        /*0002*/ 	.short	(.L_27 - .L_26)
.L_26:
        /*0004*/ 	.word	0x00000082


	//----- nvinfo : EIATTR_KPARAM_INFO
	.align		4
.L_27:
        /*0008*/ 	.byte	0x04, 0x17
        /*000a*/ 	.short	(.L_29 - .L_28)
.L_28:
        /*000c*/ 	.word	0x00000000
        /*0010*/ 	.short	0x0003
        /*0012*/ 	.short	0x0014
        /*0014*/ 	.byte	0x00, 0xf0, 0x11, 0x00


	//----- nvinfo : EIATTR_KPARAM_INFO
	.align		4
.L_29:
        /*0018*/ 	.byte	0x04, 0x17
        /*001a*/ 	.short	(.L_31 - .L_30)
.L_30:
        /*001c*/ 	.word	0x00000000
        /*0020*/ 	.short	0x0002
        /*0022*/ 	.short	0x0010
        /*0024*/ 	.byte	0x00, 0xf0, 0x11, 0x00


	//----- nvinfo : EIATTR_KPARAM_INFO
	.align		4
.L_31:
        /*0028*/ 	.byte	0x04, 0x17
        /*002a*/ 	.short	(.L_33 - .L_32)
.L_32:
        /*002c*/ 	.word	0x00000000
        /*0030*/ 	.short	0x0001
        /*0032*/ 	.short	0x0008
        /*0034*/ 	.byte	0x00, 0xf5, 0x21, 0x00


	//----- nvinfo : EIATTR_KPARAM_INFO
	.align		4
.L_33:
        /*0038*/ 	.byte	0x04, 0x17
        /*003a*/ 	.short	(.L_35 - .L_34)
.L_34:
        /*003c*/ 	.word	0x00000000
        /*0040*/ 	.short	0x0000
        /*0042*/ 	.short	0x0000
        /*0044*/ 	.byte	0x00, 0xf5, 0x21, 0x00


	//----- nvinfo : EIATTR_SPARSE_MMA_MASK
	.align		4
.L_35:
        /*0048*/ 	.byte	0x03, 0x50
        /*004a*/ 	.short	0x0000


	//----- nvinfo : EIATTR_MAXREG_COUNT
	.align		4
        /*004c*/ 	.byte	0x03, 0x1b
        /*004e*/ 	.short	0x00ff


	//----- nvinfo : EIATTR_NUM_BARRIERS
	.align		4
        /*0050*/ 	.byte	0x02, 0x4c
        /*0052*/ 	.byte	0x01
	.zero		1


	//----- nvinfo : EIATTR_MERCURY_ISA_VERSION
	.align		4
        /*0054*/ 	.byte	0x03, 0x5f
        /*0056*/ 	.short	0x0101


	//----- nvinfo : EIATTR_VRC_CTA_INIT_COUNT
	.align		4
        /*0058*/ 	.byte	0x02, 0x4a
	.zero		1
	.zero		1


	//----- nvinfo : EIATTR_EXIT_INSTR_OFFSETS
	.align		4
        /*005c*/ 	.byte	0x04, 0x1c
        /*005e*/ 	.short	(.L_37 - .L_36)


	//   ....[0]....
.L_36:
        /*0060*/ 	.word	0x00000290


	//   ....[1]....
        /*0064*/ 	.word	0x00000350


	//----- nvinfo : EIATTR_CRS_STACK_SIZE
	.align		4
.L_37:
        /*0068*/ 	.byte	0x04, 0x1e
        /*006a*/ 	.short	(.L_39 - .L_38)
.L_38:
        /*006c*/ 	.word	0x00000000


	//----- nvinfo : EIATTR_CBANK_PARAM_SIZE
	.align		4
.L_39:
        /*0070*/ 	.byte	0x03, 0x19
        /*0072*/ 	.short	0x0018


	//----- nvinfo : EIATTR_PARAM_CBANK
	.align		4
        /*0074*/ 	.byte	0x04, 0x0a
        /*0076*/ 	.short	(.L_41 - .L_40)
	.align		4
.L_40:
        /*0078*/ 	.word	index@(.nv.constant0._Z16histogram_kernelPjS_jj)
        /*007c*/ 	.short	0x0380
        /*007e*/ 	.short	0x0018


	//----- nvinfo : EIATTR_SW_WAR
	.align		4
.L_41:
        /*0080*/ 	.byte	0x04, 0x36
        /*0082*/ 	.short	(.L_43 - .L_42)
.L_42:
        /*0084*/ 	.word	0x00000008
.L_43:


//--------------------- .nv.callgraph             --------------------------
	.section	.nv.callgraph,"",@"SHT_CUDA_CALLGRAPH"
	.align	4
	.sectionentsize	8
	.align		4
        /*0000*/ 	.word	0x00000000
	.align		4
        /*0004*/ 	.word	0xffffffff
	.align		4
        /*0008*/ 	.word	0x00000000
	.align		4
        /*000c*/ 	.word	0xfffffffe
	.align		4
        /*0010*/ 	.word	0x00000000
	.align		4
        /*0014*/ 	.word	0xfffffffd
	.align		4
        /*0018*/ 	.word	0x00000000
	.align		4
        /*001c*/ 	.word	0xfffffffc


//--------------------- .text._Z14convert_kernelPjj --------------------------
	.section	.text._Z14convert_kernelPjj,"ax",@progbits
	.align	128
        .global         _Z14convert_kernelPjj
        .type           _Z14convert_kernelPjj,@function
        .size           _Z14convert_kernelPjj,(.L_x_12 - _Z14convert_kernelPjj)
        .other          _Z14convert_kernelPjj,@"STO_CUDA_ENTRY STV_DEFAULT"
_Z14convert_kernelPjj:
.text._Z14convert_kernelPjj:
[----:B------:R-:W-:Y:S01]  /*0000*/  LDC R1, c[0x0][0x37c] ;  /* 0x0000df00ff017b82 */ /* 0x000fe20000000800 */
[----:B------:R-:W0:Y:S07]  /*0010*/  S2R R0, SR_TID.X ;  /* 0x0000000000007919 */ /* 0x000e2e0000002100 */
[----:B------:R-:W0:Y:S01]  /*0020*/  S2UR UR4, SR_CTAID.X ;  /* 0x00000000000479c3 */ /* 0x000e220000002500 */
[----:B------:R-:W1:Y:S07]  /*0030*/  LDCU UR5, c[0x0][0x388] ;  /* 0x00007100ff0577ac */ /* 0x000e6e0008000800 */
[----:B------:R-:W0:Y:S02]  /*0040*/  LDC R7, c[0x0][0x360] ;  /* 0x0000d800ff077b82 */ /* 0x000e240000000800 */
[----:B0-----:R-:W-:-:S05]  /*0050*/  IMAD R0, R7, UR4, R0 ;  /* 0x0000000407007c24 */ /* 0x001fca000f8e0200 */
[----:B-1----:R-:W-:-:S13]  /*0060*/  ISETP.GE.U32.AND P0, PT, R0, UR5, PT ;  /* 0x0000000500007c0c */ /* 0x002fda000bf06070 */
[----:B------:R-:W-:Y:S05]  /*0070*/  @P0 EXIT ;  /* 0x000000000000094d */ /* 0x000fea0003800000 */
[----:B------:R-:W0:Y:S01]  /*0080*/  LDC.64 R2, c[0x0][0x380] ;  /* 0x0000e000ff027b82 */ /* 0x000e220000000a00 */
[----:B------:R-:W1:Y:S01]  /*0090*/  LDCU UR4, c[0x0][0x370] ;  /* 0x00006e00ff0477ac */ /* 0x000e620008000800 */
[----:B------:R-:W2:Y:S01]  /*00a0*/  LDCU.64 UR6, c[0x0][0x358] ;  /* 0x00006b00ff0677ac */ /* 0x000ea20008000a00 */
[----:B------:R-:W3:Y:S01]  /*00b0*/  LDCU UR5, c[0x0][0x388] ;  /* 0x00007100ff0577ac */ /* 0x000ee20008000800 */
[----:B-1----:R-:W-:-:S07]  /*00c0*/  IMAD R7, R7, UR4, RZ ;  /* 0x0000000407077c24 */ /* 0x002fce000f8e02ff */
.L_x_2:
[----:B0-----:R-:W-:-:S05]  /*00d0*/  IMAD.WIDE R4, R0, 0x4, R2 ;  /* 0x0000000400047825 */ /* 0x001fca00078e0202 */
[----:B--2---:R-:W2:Y:S01]  /*00e0*/  LDG.E R6, desc[UR6][R4.64] ;  /* 0x0000000604067981 */ /* 0x004ea2000c1e1900 */
[----:B------:R-:W-:Y:S01]  /*00f0*/  IADD3 R0, PT, PT, R7, R0, RZ ;  /* 0x0000000007007210 */ /* 0x000fe20007ffe0ff */
[----:B------:R-:W-:Y:S03]  /*0100*/  BSSY.RECONVERGENT B0, `(.L_x_0) ;  /* 0x0000006000007945 */ /* 0x000fe60003800200 */
[----:B---3--:R-:W-:Y:S02]  /*0110*/  ISETP.GE.U32.AND P1, PT, R0, UR5, PT ;  /* 0x0000000500007c0c */ /* 0x008fe4000bf26070 */
[----:B--2---:R-:W-:-:S13]  /*0120*/  ISETP.GE.U32.AND P0, PT, R6, 0x80, PT ;  /* 0x000000800600780c */ /* 0x004fda0003f06070 */
[----:B-----5:R-:W-:Y:S05]  /*0130*/  @!P0 BRA `(.L_x_1) ;  /* 0x0000000000088947 */ /* 0x020fea0003800000 */
[----:B------:R-:W-:-:S05]  /*0140*/  HFMA2 R9, -RZ, RZ, 0, 7.569789886474609375e-06 ;  /* 0x0000007fff097431 */ /* 0x000fca00000001ff */
[----:B------:R0:W5:Y:S02]  /*0150*/  ATOMG.E.EXCH.STRONG.GPU PT, RZ, desc[UR6][R4.64], R9 ;  /* 0x8000000904ff79a8 */ /* 0x000164000c1ef106 */
.L_x_1:
[----:B------:R-:W-:Y:S05]  /*0160*/  BSYNC.RECONVERGENT B0 ;  /* 0x0000000000007941 */ /* 0x000fea0003800200 */
.L_x_0:
[----:B------:R-:W-:Y:S05]  /*0170*/  @!P1 BRA `(.L_x_2) ;  /* 0xfffffffc00d49947 */ /* 0x000fea000383ffff */
[----:B------:R-:W-:Y:S05]  /*0180*/  EXIT ;  /* 0x000000000000794d */ /* 0x000fea0003800000 */
.L_x_3:
[----:B------:R-:W-:-:S00]  /*0190*/  BRA `(.L_x_3) ;  /* 0xfffffffc00fc7947 */ /* 0x000fc0000383ffff */
[----:B------:R-:W-:-:S00]  /*01a0*/  NOP ;  /* 0x0000000000007918 */ /* 0x000fc00000000000 */
        /* <DEDUP_REMOVED lines=13> */
.L_x_12:


//--------------------- .text._Z16histogram_kernelPjS_jj --------------------------
	.section	.text._Z16histogram_kernelPjS_jj,"ax",@progbits
	.align	128
        .global         _Z16histogram_kernelPjS_jj
        .type           _Z16histogram_kernelPjS_jj,@function
        .size           _Z16histogram_kernelPjS_jj,(.L_x_13 - _Z16histogram_kernelPjS_jj)
        .other          _Z16histogram_kernelPjS_jj,@"STO_CUDA_ENTRY STV_DEFAULT"
_Z16histogram_kernelPjS_jj:
.text._Z16histogram_kernelPjS_jj:
[----:B------:R-:W-:Y:S01]  /*0000*/  LDC R1, c[0x0][0x37c] ;  /* 0x0000df00ff017b82 */ /* 0x000fe20000000800 */
[----:B------:R-:W0:Y:S01]  /*0010*/  S2R R7, SR_TID.X ;  /* 0x0000000000077919 */ /* 0x000e220000002100 */
[----:B------:R-:W0:Y:S06]  /*0020*/  LDCU UR8, c[0x0][0x394] ;  /* 0x00007280ff0877ac */ /* 0x000e2c0008000800 */
[----:B------:R-:W1:Y:S01]  /*0030*/  S2UR UR4, SR_CTAID.X ;  /* 0x00000000000479c3 */ /* 0x000e620000002500 */
[----:B------:R-:W-:Y:S01]  /*0040*/  BSSY.RECONVERGENT B0, `(.L_x_4) ;  /* 0x0000012000007945 */ /* 0x000fe20003800200 */
[----:B------:R-:W2:Y:S01]  /*0050*/  LDCU UR5, c[0x0][0x390] ;  /* 0x00007200ff0577ac */ /* 0x000ea20008000800 */
[----:B------:R-:W3:Y:S05]  /*0060*/  LDCU.64 UR6, c[0x0][0x358] ;  /* 0x00006b00ff0677ac */ /* 0x000eea0008000a00 */
[----:B------:R-:W1:Y:S01]  /*0070*/  LDC R8, c[0x0][0x360] ;  /* 0x0000d800ff087b82 */ /* 0x000e620000000800 */
[C---:B0-----:R-:W-:Y:S01]  /*0080*/  ISETP.GE.U32.AND P2, PT, R7.reuse, UR8, PT ;  /* 0x0000000807007c0c */ /* 0x041fe2000bf46070 */
[----:B-1----:R-:W-:Y:S01]  /*0090*/  IMAD R9, R8, UR4, R7 ;  /* 0x0000000408097c24 */ /* 0x002fe2000f8e0207 */
[----:B------:R-:W-:-:S04]  /*00a0*/  ISETP.GE.U32.AND P0, PT, R7, UR8, PT ;  /* 0x0000000807007c0c */ /* 0x000fc8000bf06070 */
[----:B--2---:R-:W-:-:S07]  /*00b0*/  ISETP.GE.U32.AND P1, PT, R9, UR5, PT ;  /* 0x0000000509007c0c */ /* 0x004fce000bf26070 */
[----:B---3--:R-:W-:Y:S06]  /*00c0*/  @P2 BRA `(.L_x_5) ;  /* 0x0000000000242947 */ /* 0x008fec0003800000 */
[----:B------:R-:W0:Y:S01]  /*00d0*/  S2R R5, SR_CgaCtaId ;  /* 0x0000000000057919 */ /* 0x000e220000008800 */
[----:B------:R-:W-:Y:S01]  /*00e0*/  MOV R0, 0x400 ;  /* 0x0000040000007802 */ /* 0x000fe20000000f00 */
[----:B------:R-:W-:-:S03]  /*00f0*/  IMAD.MOV.U32 R3, RZ, RZ, R7 ;  /* 0x000000ffff037224 */ /* 0x000fc600078e0007 */
[----:B0-----:R-:W-:-:S07]  /*0100*/  LEA R0, R5, R0, 0x18 ;  /* 0x0000000005007211 */ /* 0x001fce00078ec0ff */
.L_x_6:
[----:B------:R-:W-:Y:S02]  /*0110*/  IMAD R2, R3, 0x4, R0 ;  /* 0x0000000403027824 */ /* 0x000fe400078e0200 */
[----:B------:R-:W-:-:S03]  /*0120*/  IMAD.IADD R3, R8, 0x1, R3 ;  /* 0x0000000108037824 */ /* 0x000fc600078e0203 */
[----:B------:R0:W-:Y:S02]  /*0130*/  STS [R2], RZ ;  /* 0x000000ff02007388 */ /* 0x0001e40000000800 */
[----:B------:R-:W-:-:S13]  /*0140*/  ISETP.GE.U32.AND P2, PT, R3, UR8, PT ;  /* 0x0000000803007c0c */ /* 0x000fda000bf46070 */
[----:B0-----:R-:W-:Y:S05]  /*0150*/  @!P2 BRA `(.L_x_6) ;  /* 0xfffffffc00eca947 */ /* 0x001fea000383ffff */
.L_x_5:
[----:B------:R-:W-:Y:S05]  /*0160*/  BSYNC.RECONVERGENT B0 ;  /* 0x0000000000007941 */ /* 0x000fea0003800200 */
.L_x_4:
[----:B------:R-:W-:Y:S06]  /*0170*/  BAR.SYNC.DEFER_BLOCKING 0x0 ;  /* 0x0000000000007b1d */ /* 0x000fec0000010000 */
[----:B------:R-:W-:Y:S04]  /*0180*/  BSSY.RECONVERGENT B0, `(.L_x_7) ;  /* 0x000000f000007945 */ /* 0x000fe80003800200 */
[----:B------:R-:W-:Y:S05]  /*0190*/  @P1 BRA `(.L_x_8) ;  /* 0x0000000000341947 */ /* 0x000fea0003800000 */
[----:B------:R-:W0:Y:S01]  /*01a0*/  S2R R3, SR_CgaCtaId ;  /* 0x0000000000037919 */ /* 0x000e220000008800 */
[----:B------:R-:W1:Y:S01]  /*01b0*/  LDC.64 R4, c[0x0][0x380] ;  /* 0x0000e000ff047b82 */ /* 0x000e620000000a00 */
[----:B------:R-:W2:Y:S01]  /*01c0*/  LDCU UR4, c[0x0][0x370] ;  /* 0x00006e00ff0477ac */ /* 0x000ea20008000800 */
[----:B------:R-:W-:-:S04]  /*01d0*/  MOV R0, 0x400 ;  /* 0x0000040000007802 */ /* 0x000fc80000000f00 */
[----:B0-----:R-:W-:Y:S01]  /*01e0*/  LEA R11, R3, R0, 0x18 ;  /* 0x00000000030b7211 */ /* 0x001fe200078ec0ff */
[----:B--2---:R-:W-:-:S07]  /*01f0*/  IMAD R0, R8, UR4, RZ ;  /* 0x0000000408007c24 */ /* 0x004fce000f8e02ff */
.L_x_9:
[----:B-1----:R-:W-:-:S06]  /*0200*/  IMAD.WIDE R2, R9, 0x4, R4 ;  /* 0x0000000409027825 */ /* 0x002fcc00078e0204 */
[----:B------:R-:W2:Y:S01]  /*0210*/  LDG.E R2, desc[UR6][R2.64] ;  /* 0x0000000602027981 */ /* 0x000ea2000c1e1900 */
[----:B------:R-:W-:-:S05]  /*0220*/  IMAD.IADD R9, R0, 0x1, R9 ;  /* 0x0000000100097824 */ /* 0x000fca00078e0209 */
[----:B------:R-:W-:Y:S01]  /*0230*/  ISETP.GE.U32.AND P1, PT, R9, UR5, PT ;  /* 0x0000000509007c0c */ /* 0x000fe2000bf26070 */
[----:B0-2---:R-:W-:-:S05]  /*0240*/  IMAD R6, R2, 0x4, R11 ;  /* 0x0000000402067824 */ /* 0x005fca00078e020b */
[----:B------:R0:W-:Y:S07]  /*0250*/  ATOMS.POPC.INC.32 RZ, [R6+URZ] ;  /* 0x0000000006ff7f8c */ /* 0x0001ee000d8000ff */
[----:B------:R-:W-:Y:S05]  /*0260*/  @!P1 BRA `(.L_x_9) ;  /* 0xfffffffc00e49947 */ /* 0x000fea000383ffff */
.L_x_8:
[----:B------:R-:W-:Y:S05]  /*0270*/  BSYNC.RECONVERGENT B0 ;  /* 0x0000000000007941 */ /* 0x000fea0003800200 */
.L_x_7:
[----:B------:R-:W-:Y:S06]  /*0280*/  BAR.SYNC.DEFER_BLOCKING 0x0 ;  /* 0x0000000000007b1d */ /* 0x000fec0000010000 */
[----:B------:R-:W-:Y:S05]  /*0290*/  @P0 EXIT ;  /* 0x000000000000094d */ /* 0x000fea0003800000 */
[----:B------:R-:W1:Y:S01]  /*02a0*/  S2UR UR5, SR_CgaCtaId ;  /* 0x00000000000579c3 */ /* 0x000e620000008800 */
[----:B------:R-:W-:-:S07]  /*02b0*/  UMOV UR4, 0x400 ;  /* 0x0000040000047882 */ /* 0x000fce0000000000 */
[----:B------:R-:W2:Y:S01]  /*02c0*/  LDC.64 R4, c[0x0][0x388] ;  /* 0x0000e200ff047b82 */ /* 0x000ea20000000a00 */
[----:B-1----:R-:W-:-:S12]  /*02d0*/  ULEA UR4, UR5, UR4, 0x18 ;  /* 0x0000000405047291 */ /* 0x002fd8000f8ec0ff */
.L_x_10:
[C---:B------:R-:W-:Y:S01]  /*02e0*/  LEA R0, R7.reuse, UR4, 0x2 ;  /* 0x0000000407007c11 */ /* 0x040fe2000f8e10ff */
[----:B-12---:R-:W-:-:S04]  /*02f0*/  IMAD.WIDE R2, R7, 0x4, R4 ;  /* 0x0000000407027825 */ /* 0x006fc800078e0204 */
[----:B------:R-:W1:Y:S01]  /*0300*/  LDS R9, [R0] ;  /* 0x0000000000097984 */ /* 0x000e620000000800 */
[----:B------:R-:W-:-:S05]  /*0310*/  IMAD.IADD R7, R8, 0x1, R7 ;  /* 0x0000000108077824 */ /* 0x000fca00078e0207 */
[----:B------:R-:W-:Y:S01]  /*0320*/  ISETP.GE.U32.AND P0, PT, R7, UR8, PT ;  /* 0x0000000807007c0c */ /* 0x000fe2000bf06070 */
[----:B-1----:R1:W-:-:S12]  /*0330*/  REDG.E.ADD.STRONG.GPU desc[UR6][R2.64], R9 ;  /* 0x000000090200798e */ /* 0x0023d8000c12e106 */
[----:B------:R-:W-:Y:S05]  /*0340*/  @!P0 BRA `(.L_x_10) ;  /* 0xfffffffc00e48947 */ /* 0x000fea000383ffff */
[----:B------:R-:W-:Y:S05]  /*0350*/  EXIT ;  /* 0x000000000000794d */ /* 0x000fea0003800000 */
.L_x_11:
        /* <DEDUP_REMOVED lines=10> */
.L_x_13:


//--------------------- .nv.shared._Z14convert_kernelPjj --------------------------
	.section	.nv.shared._Z14convert_kernelPjj,"aw",@nobits
	.sectionflags	@""
	.align	16
	.zero		1024


//--------------------- .nv.shared.reserved.0     --------------------------
	.section	.nv.shared.reserved.0,"aw",@nobits
	.weak		__nv_reservedSMEM_offset_0_alias
	.size		__nv_reservedSMEM_offset_0_alias, 0, 64
	.other		__nv_reservedSMEM_offset_0_alias,@"STO_CUDA_RESERVED_SHARED STV_DEFAULT"
__nv_reservedSMEM_offset_0_alias:
	.zero		0
	.zero		64


//--------------------- .nv.shared._Z16histogram_kernelPjS_jj --------------------------
	.section	.nv.shared._Z16histogram_kernelPjS_jj,"aw",@nobits
	.sectionflags	@""
	.align	16
	.zero		1024


//--------------------- .nv.constant0._Z14convert_kernelPjj --------------------------
	.section	.nv.constant0._Z14convert_kernelPjj,"a",@progbits
	.sectionflags	@""
	.align	4
.nv.constant0._Z14convert_kernelPjj:
	.zero		908


//--------------------- .nv.constant0._Z16histogram_kernelPjS_jj --------------------------
	.section	.nv.constant0._Z16histogram_kernelPjS_jj,"a",@progbits
	.sectionflags	@""
	.align	4
.nv.constant0._Z16histogram_kernelPjS_jj:
	.zero		920


//--------------------- SYMBOLS --------------------------

	.type		.nv.reservedSmem.offset0,@object
	.size		.nv.reservedSmem.offset0,0x4
	.type		.nv.reservedSmem.cap,@object
	.size		.nv.reservedSmem.cap,0x4
